//
// Generated by NVIDIA NVVM Compiler
//
// Compiler Build ID: CL-36424714
// Cuda compilation tools, release 13.0, V13.0.88
// Based on NVVM 20.0.0
//

.version 9.0
.target sm_100
.address_size 64

	// .globl	_Z18cross_entropy_lossPfS_S_ii

.visible .entry _Z18cross_entropy_lossPfS_S_ii(
	.param .u64 .ptr .align 1 _Z18cross_entropy_lossPfS_S_ii_param_0,
	.param .u64 .ptr .align 1 _Z18cross_entropy_lossPfS_S_ii_param_1,
	.param .u64 .ptr .align 1 _Z18cross_entropy_lossPfS_S_ii_param_2,
	.param .u32 _Z18cross_entropy_lossPfS_S_ii_param_3,
	.param .u32 _Z18cross_entropy_lossPfS_S_ii_param_4
)
{
	.reg .pred 	%p<23>;
	.reg .b32 	%r<54>;
	.reg .b32 	%f<184>;
	.reg .b64 	%rd<21>;

	ld.param.u64 	%rd10, [_Z18cross_entropy_lossPfS_S_ii_param_0];
	ld.param.u64 	%rd11, [_Z18cross_entropy_lossPfS_S_ii_param_1];
	ld.param.u64 	%rd9, [_Z18cross_entropy_lossPfS_S_ii_param_2];
	ld.param.u32 	%r15, [_Z18cross_entropy_lossPfS_S_ii_param_3];
	ld.param.u32 	%r14, [_Z18cross_entropy_lossPfS_S_ii_param_4];
	cvta.to.global.u64 	%rd1, %rd10;
	cvta.to.global.u64 	%rd2, %rd11;
	mov.u32 	%r16, %ctaid.x;
	mov.u32 	%r17, %ntid.x;
	mov.u32 	%r18, %tid.x;
	mad.lo.s32 	%r1, %r16, %r17, %r18;
	setp.ge.s32 	%p1, %r1, %r15;
	@%p1 bra 	$L__BB0_24;
	mul.lo.s32 	%r2, %r14, %r1;
	setp.lt.s32 	%p2, %r14, 1;
	mov.f32 	%f173, 0f00000000;
	@%p2 bra 	$L__BB0_23;
	and.b32  	%r3, %r14, 3;
	setp.lt.u32 	%p3, %r14, 4;
	mov.f32 	%f173, 0f00000000;
	mov.b32 	%r53, 0;
	@%p3 bra 	$L__BB0_13;
	and.b32  	%r53, %r14, 2147483644;
	neg.s32 	%r51, %r53;
	add.s64 	%rd3, %rd2, 8;
	add.s64 	%rd4, %rd1, 8;
	mov.f32 	%f173, 0f00000000;
	mov.u32 	%r50, %r2;
$L__BB0_4:
	.pragma "nounroll";
	mul.wide.s32 	%rd12, %r50, 4;
	add.s64 	%rd5, %rd3, %rd12;
	add.s64 	%rd6, %rd4, %rd12;
	ld.global.f32 	%f2, [%rd5+-8];
	setp.leu.f32 	%p4, %f2, 0f00000000;
	@%p4 bra 	$L__BB0_6;
	ld.global.f32 	%f31, [%rd6+-8];
	max.f32 	%f32, %f31, 0f33D6BF95;
	mov.b32 	%r20, %f32;
	add.s32 	%r21, %r20, -1059760811;
	and.b32  	%r22, %r21, -8388608;
	sub.s32 	%r23, %r20, %r22;
	mov.b32 	%f33, %r23;
	cvt.rn.f32.s32 	%f34, %r22;
	fma.rn.f32 	%f35, %f34, 0f34000000, 0f00000000;
	add.f32 	%f36, %f33, 0fBF800000;
	fma.rn.f32 	%f37, %f36, 0fBE055027, 0f3E1039F6;
	fma.rn.f32 	%f38, %f37, %f36, 0fBDF8CDCC;
	fma.rn.f32 	%f39, %f38, %f36, 0f3E0F2955;
	fma.rn.f32 	%f40, %f39, %f36, 0fBE2AD8B9;
	fma.rn.f32 	%f41, %f40, %f36, 0f3E4CED0B;
	fma.rn.f32 	%f42, %f41, %f36, 0fBE7FFF22;
	fma.rn.f32 	%f43, %f42, %f36, 0f3EAAAA78;
	fma.rn.f32 	%f44, %f43, %f36, 0fBF000000;
	mul.f32 	%f45, %f36, %f44;
	fma.rn.f32 	%f46, %f45, %f36, %f36;
	fma.rn.f32 	%f47, %f35, 0f3F317218, %f46;
	setp.gt.u32 	%p5, %r20, 2139095039;
	fma.rn.f32 	%f48, %f32, 0f7F800000, 0f7F800000;
	selp.f32 	%f49, %f48, %f47, %p5;
	mul.f32 	%f50, %f2, %f49;
	sub.f32 	%f173, %f173, %f50;
$L__BB0_6:
	ld.global.f32 	%f5, [%rd5+-4];
	setp.leu.f32 	%p6, %f5, 0f00000000;
	@%p6 bra 	$L__BB0_8;
	ld.global.f32 	%f51, [%rd6+-4];
	max.f32 	%f52, %f51, 0f33D6BF95;
	mov.b32 	%r24, %f52;
	add.s32 	%r25, %r24, -1059760811;
	and.b32  	%r26, %r25, -8388608;
	sub.s32 	%r27, %r24, %r26;
	mov.b32 	%f53, %r27;
	cvt.rn.f32.s32 	%f54, %r26;
	fma.rn.f32 	%f55, %f54, 0f34000000, 0f00000000;
	add.f32 	%f56, %f53, 0fBF800000;
	fma.rn.f32 	%f57, %f56, 0fBE055027, 0f3E1039F6;
	fma.rn.f32 	%f58, %f57, %f56, 0fBDF8CDCC;
	fma.rn.f32 	%f59, %f58, %f56, 0f3E0F2955;
	fma.rn.f32 	%f60, %f59, %f56, 0fBE2AD8B9;
	fma.rn.f32 	%f61, %f60, %f56, 0f3E4CED0B;
	fma.rn.f32 	%f62, %f61, %f56, 0fBE7FFF22;
	fma.rn.f32 	%f63, %f62, %f56, 0f3EAAAA78;
	fma.rn.f32 	%f64, %f63, %f56, 0fBF000000;
	mul.f32 	%f65, %f56, %f64;
	fma.rn.f32 	%f66, %f65, %f56, %f56;
	fma.rn.f32 	%f67, %f55, 0f3F317218, %f66;
	setp.gt.u32 	%p7, %r24, 2139095039;
	fma.rn.f32 	%f68, %f52, 0f7F800000, 0f7F800000;
	selp.f32 	%f69, %f68, %f67, %p7;
	mul.f32 	%f70, %f5, %f69;
	sub.f32 	%f173, %f173, %f70;
$L__BB0_8:
	ld.global.f32 	%f8, [%rd5];
	setp.leu.f32 	%p8, %f8, 0f00000000;
	@%p8 bra 	$L__BB0_10;
	ld.global.f32 	%f71, [%rd6];
	max.f32 	%f72, %f71, 0f33D6BF95;
	mov.b32 	%r28, %f72;
	add.s32 	%r29, %r28, -1059760811;
	and.b32  	%r30, %r29, -8388608;
	sub.s32 	%r31, %r28, %r30;
	mov.b32 	%f73, %r31;
	cvt.rn.f32.s32 	%f74, %r30;
	fma.rn.f32 	%f75, %f74, 0f34000000, 0f00000000;
	add.f32 	%f76, %f73, 0fBF800000;
	fma.rn.f32 	%f77, %f76, 0fBE055027, 0f3E1039F6;
	fma.rn.f32 	%f78, %f77, %f76, 0fBDF8CDCC;
	fma.rn.f32 	%f79, %f78, %f76, 0f3E0F2955;
	fma.rn.f32 	%f80, %f79, %f76, 0fBE2AD8B9;
	fma.rn.f32 	%f81, %f80, %f76, 0f3E4CED0B;
	fma.rn.f32 	%f82, %f81, %f76, 0fBE7FFF22;
	fma.rn.f32 	%f83, %f82, %f76, 0f3EAAAA78;
	fma.rn.f32 	%f84, %f83, %f76, 0fBF000000;
	mul.f32 	%f85, %f76, %f84;
	fma.rn.f32 	%f86, %f85, %f76, %f76;
	fma.rn.f32 	%f87, %f75, 0f3F317218, %f86;
	setp.gt.u32 	%p9, %r28, 2139095039;
	fma.rn.f32 	%f88, %f72, 0f7F800000, 0f7F800000;
	selp.f32 	%f89, %f88, %f87, %p9;
	mul.f32 	%f90, %f8, %f89;
	sub.f32 	%f173, %f173, %f90;
$L__BB0_10:
	ld.global.f32 	%f11, [%rd5+4];
	setp.leu.f32 	%p10, %f11, 0f00000000;
	@%p10 bra 	$L__BB0_12;
	ld.global.f32 	%f91, [%rd6+4];
	max.f32 	%f92, %f91, 0f33D6BF95;
	mov.b32 	%r32, %f92;
	add.s32 	%r33, %r32, -1059760811;
	and.b32  	%r34, %r33, -8388608;
	sub.s32 	%r35, %r32, %r34;
	mov.b32 	%f93, %r35;
	cvt.rn.f32.s32 	%f94, %r34;
	fma.rn.f32 	%f95, %f94, 0f34000000, 0f00000000;
	add.f32 	%f96, %f93, 0fBF800000;
	fma.rn.f32 	%f97, %f96, 0fBE055027, 0f3E1039F6;
	fma.rn.f32 	%f98, %f97, %f96, 0fBDF8CDCC;
	fma.rn.f32 	%f99, %f98, %f96, 0f3E0F2955;
	fma.rn.f32 	%f100, %f99, %f96, 0fBE2AD8B9;
	fma.rn.f32 	%f101, %f100, %f96, 0f3E4CED0B;
	fma.rn.f32 	%f102, %f101, %f96, 0fBE7FFF22;
	fma.rn.f32 	%f103, %f102, %f96, 0f3EAAAA78;
	fma.rn.f32 	%f104, %f103, %f96, 0fBF000000;
	mul.f32 	%f105, %f96, %f104;
	fma.rn.f32 	%f106, %f105, %f96, %f96;
	fma.rn.f32 	%f107, %f95, 0f3F317218, %f106;
	setp.gt.u32 	%p11, %r32, 2139095039;
	fma.rn.f32 	%f108, %f92, 0f7F800000, 0f7F800000;
	selp.f32 	%f109, %f108, %f107, %p11;
	mul.f32 	%f110, %f11, %f109;
	sub.f32 	%f173, %f173, %f110;
$L__BB0_12:
	add.s32 	%r51, %r51, 4;
	add.s32 	%r50, %r50, 4;
	setp.ne.s32 	%p12, %r51, 0;
	@%p12 bra 	$L__BB0_4;
$L__BB0_13:
	setp.eq.s32 	%p13, %r3, 0;
	@%p13 bra 	$L__BB0_23;
	setp.eq.s32 	%p14, %r3, 1;
	@%p14 bra 	$L__BB0_20;
	add.s32 	%r36, %r53, %r2;
	mul.wide.s32 	%rd13, %r36, 4;
	add.s64 	%rd7, %rd2, %rd13;
	ld.global.f32 	%f16, [%rd7];
	setp.leu.f32 	%p15, %f16, 0f00000000;
	add.s64 	%rd8, %rd1, %rd13;
	@%p15 bra 	$L__BB0_17;
	ld.global.f32 	%f112, [%rd8];
	max.f32 	%f113, %f112, 0f33D6BF95;
	mov.b32 	%r37, %f113;
	add.s32 	%r38, %r37, -1059760811;
	and.b32  	%r39, %r38, -8388608;
	sub.s32 	%r40, %r37, %r39;
	mov.b32 	%f114, %r40;
	cvt.rn.f32.s32 	%f115, %r39;
	fma.rn.f32 	%f116, %f115, 0f34000000, 0f00000000;
	add.f32 	%f117, %f114, 0fBF800000;
	fma.rn.f32 	%f118, %f117, 0fBE055027, 0f3E1039F6;
	fma.rn.f32 	%f119, %f118, %f117, 0fBDF8CDCC;
	fma.rn.f32 	%f120, %f119, %f117, 0f3E0F2955;
	fma.rn.f32 	%f121, %f120, %f117, 0fBE2AD8B9;
	fma.rn.f32 	%f122, %f121, %f117, 0f3E4CED0B;
	fma.rn.f32 	%f123, %f122, %f117, 0fBE7FFF22;
	fma.rn.f32 	%f124, %f123, %f117, 0f3EAAAA78;
	fma.rn.f32 	%f125, %f124, %f117, 0fBF000000;
	mul.f32 	%f126, %f117, %f125;
	fma.rn.f32 	%f127, %f126, %f117, %f117;
	fma.rn.f32 	%f128, %f116, 0f3F317218, %f127;
	setp.gt.u32 	%p16, %r37, 2139095039;
	fma.rn.f32 	%f129, %f113, 0f7F800000, 0f7F800000;
	selp.f32 	%f130, %f129, %f128, %p16;
	mul.f32 	%f131, %f16, %f130;
	sub.f32 	%f173, %f173, %f131;
$L__BB0_17:
	ld.global.f32 	%f19, [%rd7+4];
	setp.leu.f32 	%p17, %f19, 0f00000000;
	@%p17 bra 	$L__BB0_19;
	ld.global.f32 	%f132, [%rd8+4];
	max.f32 	%f133, %f132, 0f33D6BF95;
	mov.b32 	%r41, %f133;
	add.s32 	%r42, %r41, -1059760811;
	and.b32  	%r43, %r42, -8388608;
	sub.s32 	%r44, %r41, %r43;
	mov.b32 	%f134, %r44;
	cvt.rn.f32.s32 	%f135, %r43;
	fma.rn.f32 	%f136, %f135, 0f34000000, 0f00000000;
	add.f32 	%f137, %f134, 0fBF800000;
	fma.rn.f32 	%f138, %f137, 0fBE055027, 0f3E1039F6;
	fma.rn.f32 	%f139, %f138, %f137, 0fBDF8CDCC;
	fma.rn.f32 	%f140, %f139, %f137, 0f3E0F2955;
	fma.rn.f32 	%f141, %f140, %f137, 0fBE2AD8B9;
	fma.rn.f32 	%f142, %f141, %f137, 0f3E4CED0B;
	fma.rn.f32 	%f143, %f142, %f137, 0fBE7FFF22;
	fma.rn.f32 	%f144, %f143, %f137, 0f3EAAAA78;
	fma.rn.f32 	%f145, %f144, %f137, 0fBF000000;
	mul.f32 	%f146, %f137, %f145;
	fma.rn.f32 	%f147, %f146, %f137, %f137;
	fma.rn.f32 	%f148, %f136, 0f3F317218, %f147;
	setp.gt.u32 	%p18, %r41, 2139095039;
	fma.rn.f32 	%f149, %f133, 0f7F800000, 0f7F800000;
	selp.f32 	%f150, %f149, %f148, %p18;
	mul.f32 	%f151, %f19, %f150;
	sub.f32 	%f173, %f173, %f151;
$L__BB0_19:
	add.s32 	%r53, %r53, 2;
$L__BB0_20:
	and.b32  	%r45, %r14, 1;
	setp.eq.b32 	%p19, %r45, 1;
	not.pred 	%p20, %p19;
	@%p20 bra 	$L__BB0_23;
	add.s32 	%r13, %r53, %r2;
	mul.wide.s32 	%rd14, %r13, 4;
	add.s64 	%rd15, %rd2, %rd14;
	ld.global.f32 	%f24, [%rd15];
	setp.leu.f32 	%p21, %f24, 0f00000000;
	@%p21 bra 	$L__BB0_23;
	add.s64 	%rd17, %rd1, %rd14;
	ld.global.f32 	%f152, [%rd17];
	max.f32 	%f153, %f152, 0f33D6BF95;
	mov.b32 	%r46, %f153;
	add.s32 	%r47, %r46, -1059760811;
	and.b32  	%r48, %r47, -8388608;
	sub.s32 	%r49, %r46, %r48;
	mov.b32 	%f154, %r49;
	cvt.rn.f32.s32 	%f155, %r48;
	fma.rn.f32 	%f156, %f155, 0f34000000, 0f00000000;
	add.f32 	%f157, %f154, 0fBF800000;
	fma.rn.f32 	%f158, %f157, 0fBE055027, 0f3E1039F6;
	fma.rn.f32 	%f159, %f158, %f157, 0fBDF8CDCC;
	fma.rn.f32 	%f160, %f159, %f157, 0f3E0F2955;
	fma.rn.f32 	%f161, %f160, %f157, 0fBE2AD8B9;
	fma.rn.f32 	%f162, %f161, %f157, 0f3E4CED0B;
	fma.rn.f32 	%f163, %f162, %f157, 0fBE7FFF22;
	fma.rn.f32 	%f164, %f163, %f157, 0f3EAAAA78;
	fma.rn.f32 	%f165, %f164, %f157, 0fBF000000;
	mul.f32 	%f166, %f157, %f165;
	fma.rn.f32 	%f167, %f166, %f157, %f157;
	fma.rn.f32 	%f168, %f156, 0f3F317218, %f167;
	setp.gt.u32 	%p22, %r46, 2139095039;
	fma.rn.f32 	%f169, %f153, 0f7F800000, 0f7F800000;
	selp.f32 	%f170, %f169, %f168, %p22;
	mul.f32 	%f171, %f24, %f170;
	sub.f32 	%f173, %f173, %f171;
$L__BB0_23:
	cvta.to.global.u64 	%rd18, %rd9;
	mul.wide.s32 	%rd19, %r1, 4;
	add.s64 	%rd20, %rd18, %rd19;
	st.global.f32 	[%rd20], %f173;
$L__BB0_24:
	ret;

}


// ===== COMPILED SASS (sm_100) =====

	.target	sm_100

	.elftype	@"ET_EXEC"


//--------------------- .note.nv.tkinfo           --------------------------
	.section	.note.nv.tkinfo,"",@"SHT_NOTE"
	.sectionflags	@"SHF_NOTE_NV_TKINFO"
	.tkinfo
        /*0018*/ 	.word	0x00000002
        /*0030*/ 	.string	""
        /*0030*/ 	.string	"ptxas"
        /*0030*/ 	.string	"Cuda compilation tools, release 13.0, V13.0.88"
        /*0030*/ 	.string	"Build cuda_13.0.r13.0/compiler.36424714_0"
        /*0030*/ 	.string	"-arch sm_100 -m 64 "



//--------------------- .note.nv.cuinfo           --------------------------
	.section	.note.nv.cuinfo,"",@"SHT_NOTE"
	.sectionflags	@"SHF_NOTE_NV_CUINFO"
        /*0018*/ 	.short	0x0002
        /*001a*/ 	.short	0x0064
        /*001c*/ 	.short	0x0082
	.zero		2


//--------------------- .nv.info                  --------------------------
	.section	.nv.info,"",@"SHT_CUDA_INFO"
	.align	4


	//----- nvinfo : EIATTR_REGCOUNT
	.align		4
        /*0000*/ 	.byte	0x04, 0x2f
        /*0002*/ 	.short	(.L_1 - .L_0)
	.align		4
.L_0:
        /*0004*/ 	.word	index@(_Z18cross_entropy_lossPfS_S_ii)
        /*0008*/ 	.word	0x00000016


	//----- nvinfo : EIATTR_FRAME_SIZE
	.align		4
.L_1:
        /*000c*/ 	.byte	0x04, 0x11
        /*000e*/ 	.short	(.L_3 - .L_2)
	.align		4
.L_2:
        /*0010*/ 	.word	index@(_Z18cross_entropy_lossPfS_S_ii)
        /*0014*/ 	.word	0x00000000


	//----- nvinfo : EIATTR_MIN_STACK_SIZE
	.align		4
.L_3:
        /*0018*/ 	.byte	0x04, 0x12
        /*001a*/ 	.short	(.L_5 - .L_4)
	.align		4
.L_4:
        /*001c*/ 	.word	index@(_Z18cross_entropy_lossPfS_S_ii)
        /*0020*/ 	.word	0x00000000
.L_5:


//--------------------- .nv.compat                --------------------------
	.section	.nv.compat,"",@"SHT_CUDA_COMPAT_INFO"
	.align	4
        /*0000*/ 	.byte	0x02, 0x09, 0x00, 0x00, 0x02, 0x02, 0x01, 0x00, 0x02, 0x05, 0x05, 0x00, 0x03, 0x07, 0x01, 0x01
        /*0010*/ 	.byte	0x02, 0x03, 0x00, 0x00, 0x02, 0x06, 0x01, 0x00, 0x04, 0x0b, 0x08, 0x00, 0x09, 0x00, 0x00, 0x00
        /*0020*/ 	.byte	0x00, 0x00, 0x00, 0x00


//--------------------- .nv.info._Z18cross_entropy_lossPfS_S_ii --------------------------
	.section	.nv.info._Z18cross_entropy_lossPfS_S_ii,"",@"SHT_CUDA_INFO"
	.sectionflags	@""
	.align	4


	//----- nvinfo : EIATTR_CUDA_API_VERSION
	.align		4
        /*0000*/ 	.byte	0x04, 0x37
        /*0002*/ 	.short	(.L_7 - .L_6)
.L_6:
        /*0004*/ 	.word	0x00000082


	//----- nvinfo : EIATTR_KPARAM_INFO
	.align		4
.L_7:
        /*0008*/ 	.byte	0x04, 0x17
        /*000a*/ 	.short	(.L_9 - .L_8)
.L_8:
        /*000c*/ 	.word	0x00000000
        /*0010*/ 	.short	0x0004
        /*0012*/ 	.short	0x001c
        /*0014*/ 	.byte	0x00, 0xf0, 0x11, 0x00


	//----- nvinfo : EIATTR_KPARAM_INFO
	.align		4
.L_9:
        /*0018*/ 	.byte	0x04, 0x17
        /*001a*/ 	.short	(.L_11 - .L_10)
.L_10:
        /*001c*/ 	.word	0x00000000
        /*0020*/ 	.short	0x0003
        /*0022*/ 	.short	0x0018
        /*0024*/ 	.byte	0x00, 0xf0, 0x11, 0x00


	//----- nvinfo : EIATTR_KPARAM_INFO
	.align		4
.L_11:
        /*0028*/ 	.byte	0x04, 0x17
        /*002a*/ 	.short	(.L_13 - .L_12)
.L_12:
        /*002c*/ 	.word	0x00000000
        /*0030*/ 	.short	0x0002
        /*0032*/ 	.short	0x0010
        /*0034*/ 	.byte	0x00, 0xf5, 0x21, 0x00


	//----- nvinfo : EIATTR_KPARAM_INFO
	.align		4
.L_13:
        /*0038*/ 	.byte	0x04, 0x17
        /*003a*/ 	.short	(.L_15 - .L_14)
.L_14:
        /*003c*/ 	.word	0x00000000
        /*0040*/ 	.short	0x0001
        /*0042*/ 	.short	0x0008
        /*0044*/ 	.byte	0x00, 0xf5, 0x21, 0x00


	//----- nvinfo : EIATTR_KPARAM_INFO
	.align		4
.L_15:
        /*0048*/ 	.byte	0x04, 0x17
        /*004a*/ 	.short	(.L_17 - .L_16)
.L_16:
        /*004c*/ 	.word	0x00000000
        /*0050*/ 	.short	0x0000
        /*0052*/ 	.short	0x0000
        /*0054*/ 	.byte	0x00, 0xf5, 0x21, 0x00


	//----- nvinfo : EIATTR_SPARSE_MMA_MASK
	.align		4
.L_17:
        /*0058*/ 	.byte	0x03, 0x50
        /*005a*/ 	.short	0x0000


	//----- nvinfo : EIATTR_MAXREG_COUNT
	.align		4
        /*005c*/ 	.byte	0x03, 0x1b
        /*005e*/ 	.short	0x00ff


	//----- nvinfo : EIATTR_MERCURY_ISA_VERSION
	.align		4
        /*0060*/ 	.byte	0x03, 0x5f
        /*0062*/ 	.short	0x0101


	//----- nvinfo : EIATTR_VRC_CTA_INIT_COUNT
	.align		4
        /*0064*/ 	.byte	0x02, 0x4a
	.zero		1
	.zero		1


	//----- nvinfo : EIATTR_EXIT_INSTR_OFFSETS
	.align		4
        /*0068*/ 	.byte	0x04, 0x1c
        /*006a*/ 	.short	(.L_19 - .L_18)


	//   ....[0]....
.L_18:
        /*006c*/ 	.word	0x00000070


	//   ....[1]....
        /*0070*/ 	.word	0x00001070


	//----- nvinfo : EIATTR_CRS_STACK_SIZE
	.align		4
.L_19:
        /*0074*/ 	.byte	0x04, 0x1e
        /*0076*/ 	.short	(.L_21 - .L_20)
.L_20:
        /*0078*/ 	.word	0x00000000


	//----- nvinfo : EIATTR_CBANK_PARAM_SIZE
	.align		4
.L_21:
        /*007c*/ 	.byte	0x03, 0x19
        /*007e*/ 	.short	0x0020


	//----- nvinfo : EIATTR_PARAM_CBANK
	.align		4
        /*0080*/ 	.byte	0x04, 0x0a
        /*0082*/ 	.short	(.L_23 - .L_22)
	.align		4
.L_22:
        /*0084*/ 	.word	index@(.nv.constant0._Z18cross_entropy_lossPfS_S_ii)
        /*0088*/ 	.short	0x0380
        /*008a*/ 	.short	0x0020


	//----- nvinfo : EIATTR_SW_WAR
	.align		4
.L_23:
        /*008c*/ 	.byte	0x04, 0x36
        /*008e*/ 	.short	(.L_25 - .L_24)
.L_24:
        /*0090*/ 	.word	0x00000008
.L_25:


//--------------------- .nv.callgraph             --------------------------
	.section	.nv.callgraph,"",@"SHT_CUDA_CALLGRAPH"
	.align	4
	.sectionentsize	8
	.align		4
        /*0000*/ 	.word	0x00000000
	.align		4
        /*0004*/ 	.word	0xffffffff
	.align		4
        /*0008*/ 	.word	0x00000000
	.align		4
        /*000c*/ 	.word	0xfffffffe
	.align		4
        /*0010*/ 	.word	0x00000000
	.align		4
        /*0014*/ 	.word	0xfffffffd
	.align		4
        /*0018*/ 	.word	0x00000000
	.align		4
        /*001c*/ 	.word	0xfffffffc


//--------------------- .text._Z18cross_entropy_lossPfS_S_ii --------------------------
	.section	.text._Z18cross_entropy_lossPfS_S_ii,"ax",@progbits
	.align	128
        .global         _Z18cross_entropy_lossPfS_S_ii
        .type           _Z18cross_entropy_lossPfS_S_ii,@function
        .size           _Z18cross_entropy_lossPfS_S_ii,(.L_x_17 - _Z18cross_entropy_lossPfS_S_ii)
        .other          _Z18cross_entropy_lossPfS_S_ii,@"STO_CUDA_ENTRY STV_DEFAULT"
_Z18cross_entropy_lossPfS_S_ii:
.text._Z18cross_entropy_lossPfS_S_ii:
[----:B------:R-:W-:Y:S01]  /*0000*/  LDC R1, c[0x0][0x37c] ;  /* 0x0000df00ff017b82 */ /* 0x000fe20000000800 */
[----:B------:R-:W0:Y:S07]  /*0010*/  S2R R0, SR_TID.X ;  /* 0x0000000000007919 */ /* 0x000e2e0000002100 */
[----:B------:R-:W0:Y:S01]  /*0020*/  S2UR UR4, SR_CTAID.X ;  /* 0x00000000000479c3 */ /* 0x000e220000002500 */
[----:B------:R-:W1:Y:S07]  /*0030*/  LDCU UR5, c[0x0][0x398] ;  /* 0x00007300ff0577ac */ /* 0x000e6e0008000800 */
[----:B------:R-:W0:Y:S02]  /*0040*/  LDC R3, c[0x0][0x360] ;  /* 0x0000d800ff037b82 */ /* 0x000e240000000800 */
[----:B0-----:R-:W-:-:S05]  /*0050*/  IMAD R3, R3, UR4, R0 ;  /* 0x0000000403037c24 */ /* 0x001fca000f8e0200 */
[----:B-1----:R-:W-:-:S13]  /*0060*/  ISETP.GE.AND P0, PT, R3, UR5, PT ;  /* 0x0000000503007c0c */ /* 0x002fda000bf06270 */
[----:B------:R-:W-:Y:S05]  /*0070*/  @P0 EXIT ;  /* 0x000000000000094d */ /* 0x000fea0003800000 */
[----:B------:R-:W0:Y:S01]  /*0080*/  LDCU UR5, c[0x0][0x39c] ;  /* 0x00007380ff0577ac */ /* 0x000e220008000800 */
[----:B------:R-:W-:Y:S01]  /*0090*/  HFMA2 R2, -RZ, RZ, 0, 0 ;  /* 0x00000000ff027431 */ /* 0x000fe200000001ff */
[----:B------:R-:W1:Y:S01]  /*00a0*/  LDCU.64 UR14, c[0x0][0x358] ;  /* 0x00006b00ff0e77ac */ /* 0x000e620008000a00 */
[----:B0-----:R-:W-:-:S09]  /*00b0*/  UISETP.GE.AND UP0, UPT, UR5, 0x1, UPT ;  /* 0x000000010500788c */ /* 0x001fd2000bf06270 */
[----:B-1----:R-:W-:Y:S05]  /*00c0*/  BRA.U !UP0, `(.L_x_0) ;  /* 0x0000000d08dc7547 */ /* 0x002fea000b800000 */
[----:B------:R-:W-:Y:S02]  /*00d0*/  UISETP.GE.U32.AND UP0, UPT, UR5, 0x4, UPT ;  /* 0x000000040500788c */ /* 0x000fe4000bf06070 */
[----:B------:R-:W-:Y:S01]  /*00e0*/  IMAD R4, R3, UR5, RZ ;  /* 0x0000000503047c24 */ /* 0x000fe2000f8e02ff */
[----:B------:R-:W-:Y:S01]  /*00f0*/  MOV R2, RZ ;  /* 0x000000ff00027202 */ /* 0x000fe20000000f00 */
[----:B------:R-:W-:Y:S01]  /*0100*/  ULOP3.LUT UR12, UR5, 0x3, URZ, 0xc0, !UPT ;  /* 0x00000003050c7892 */ /* 0x000fe2000f8ec0ff */
[----:B------:R-:W-:-:S04]  /*0110*/  UMOV UR4, URZ ;  /* 0x000000ff00047c82 */ /* 0x000fc80008000000 */
[----:B------:R-:W-:Y:S07]  /*0120*/  BRA.U !UP0, `(.L_x_1) ;  /* 0x00000009081c7547 */ /* 0x000fee000b800000 */
[----:B------:R-:W0:Y:S01]  /*0130*/  LDCU.128 UR8, c[0x0][0x380] ;  /* 0x00007000ff0877ac */ /* 0x000e220008000c00 */
[----:B------:R-:W-:Y:S02]  /*0140*/  MOV R2, RZ ;  /* 0x000000ff00027202 */ /* 0x000fe40000000f00 */
[----:B------:R-:W-:Y:S01]  /*0150*/  MOV R5, R4 ;  /* 0x0000000400057202 */ /* 0x000fe20000000f00 */
[----:B------:R-:W-:Y:S02]  /*0160*/  ULOP3.LUT UR4, UR5, 0x7ffffffc, URZ, 0xc0, !UPT ;  /* 0x7ffffffc05047892 */ /* 0x000fe4000f8ec0ff */
[----:B0-----:R-:W-:Y:S02]  /*0170*/  UIADD3 UR7, UP0, UPT, UR10, 0x8, URZ ;  /* 0x000000080a077890 */ /* 0x001fe4000ff1e0ff */
[----:B------:R-:W-:Y:S02]  /*0180*/  UIADD3 UR5, UP1, UPT, UR8, 0x8, URZ ;  /* 0x0000000808057890 */ /* 0x000fe4000ff3e0ff */
[----:B------:R-:W-:-:S02]  /*0190*/  UIADD3 UR10, UPT, UPT, -UR4, URZ, URZ ;  /* 0x000000ff040a7290 */ /* 0x000fc4000fffe1ff */
[----:B------:R-:W-:Y:S02]  /*01a0*/  UIADD3.X UR8, UPT, UPT, URZ, UR11, URZ, UP0, !UPT ;  /* 0x0000000bff087290 */ /* 0x000fe400087fe4ff */
[----:B------:R-:W-:-:S12]  /*01b0*/  UIADD3.X UR6, UPT, UPT, URZ, UR9, URZ, UP1, !UPT ;  /* 0x00000009ff067290 */ /* 0x000fd80008ffe4ff */
.L_x_10:
[----:B------:R-:W-:Y:S02]  /*01c0*/  MOV R6, UR7 ;  /* 0x0000000700067c02 */ /* 0x000fe40008000f00 */
[----:B------:R-:W-:-:S03]  /*01d0*/  MOV R7, UR8 ;  /* 0x0000000800077c02 */ /* 0x000fc60008000f00 */
[----:B------:R-:W-:-:S05]  /*01e0*/  IMAD.WIDE R16, R5, 0x4, R6 ;  /* 0x0000000405107825 */ /* 0x000fca00078e0206 */
[----:B------:R-:W2:Y:S04]  /*01f0*/  LDG.E R15, desc[UR14][R16.64+-0x8] ;  /* 0xfffff80e100f7981 */ /* 0x000ea8000c1e1900 */
[----:B------:R-:W3:Y:S04]  /*0200*/  LDG.E R11, desc[UR14][R16.64+-0x4] ;  /* 0xfffffc0e100b7981 */ /* 0x000ee8000c1e1900 */
[----:B------:R-:W4:Y:S04]  /*0210*/  LDG.E R9, desc[UR14][R16.64] ;  /* 0x0000000e10097981 */ /* 0x000f28000c1e1900 */
[----:B------:R-:W5:Y:S01]  /*0220*/  LDG.E R13, desc[UR14][R16.64+0x4] ;  /* 0x0000040e100d7981 */ /* 0x000f62000c1e1900 */
[----:B------:R-:W-:Y:S01]  /*0230*/  UIADD3 UR10, UPT, UPT, UR10, 0x4, URZ ;  /* 0x000000040a0a7890 */ /* 0x000fe2000fffe0ff */
[----:B------:R-:W-:Y:S01]  /*0240*/  MOV R6, UR5 ;  /* 0x0000000500067c02 */ /* 0x000fe20008000f00 */
[----:B------:R-:W-:Y:S01]  /*0250*/  BSSY.RECONVERGENT B0, `(.L_x_2) ;  /* 0x0000021000007945 */ /* 0x000fe20003800200 */
[----:B------:R-:W-:Y:S01]  /*0260*/  MOV R7, UR6 ;  /* 0x0000000600077c02 */ /* 0x000fe20008000f00 */
[----:B------:R-:W-:-:S02]  /*0270*/  UISETP.NE.AND UP0, UPT, UR10, URZ, UPT ;  /* 0x000000ff0a00728c */ /* 0x000fc4000bf05270 */
[----:B------:R-:W-:Y:S01]  /*0280*/  IMAD.WIDE R6, R5, 0x4, R6 ;  /* 0x0000000405067825 */ /* 0x000fe200078e0206 */
[----:B--2---:R-:W-:Y:S02]  /*0290*/  FSETP.GT.AND P3, PT, R15, RZ, PT ;  /* 0x000000ff0f00720b */ /* 0x004fe40003f64000 */
[----:B---3--:R-:W-:Y:S02]  /*02a0*/  FSETP.GT.AND P2, PT, R11, RZ, PT ;  /* 0x000000ff0b00720b */ /* 0x008fe40003f44000 */
[----:B----4-:R-:W-:Y:S02]  /*02b0*/  FSETP.GT.AND P0, PT, R9, RZ, PT ;  /* 0x000000ff0900720b */ /* 0x010fe40003f04000 */
[----:B-----5:R-:W-:-:S07]  /*02c0*/  FSETP.GT.AND P1, PT, R13, RZ, PT ;  /* 0x000000ff0d00720b */ /* 0x020fce0003f24000 */
[----:B------:R-:W-:Y:S06]  /*02d0*/  @!P3 BRA `(.L_x_3) ;  /* 0x000000000060b947 */ /* 0x000fec0003800000 */
[----:B------:R-:W2:Y:S01]  /*02e0*/  LDG.E R8, desc[UR14][R6.64+-0x8] ;  /* 0xfffff80e06087981 */ /* 0x000ea2000c1e1900 */
[----:B------:R-:W-:Y:S01]  /*02f0*/  HFMA2 R19, -RZ, RZ, 1.5048828125, 33.21875 ;  /* 0x3e055027ff137431 */ /* 0x000fe200000001ff */
[----:B--2---:R-:W-:-:S04]  /*0300*/  FMNMX R8, R8, 1.0000000116860974231e-07, !PT ;  /* 0x33d6bf9508087809 */ /* 0x004fc80007800000 */
[C---:B------:R-:W-:Y:S02]  /*0310*/  IADD3 R0, PT, PT, R8.reuse, -0x3f2aaaab, RZ ;  /* 0xc0d5555508007810 */ /* 0x040fe40007ffe0ff */
[----:B------:R-:W-:Y:S02]  /*0320*/  ISETP.GT.U32.AND P3, PT, R8, 0x7f7fffff, PT ;  /* 0x7f7fffff0800780c */ /* 0x000fe40003f64070 */
[----:B------:R-:W-:-:S04]  /*0330*/  LOP3.LUT R17, R0, 0xff800000, RZ, 0xc0, !PT ;  /* 0xff80000000117812 */ /* 0x000fc800078ec0ff */
[----:B------:R-:W-:-:S05]  /*0340*/  IADD3 R0, PT, PT, R8, -R17, RZ ;  /* 0x8000001108007210 */ /* 0x000fca0007ffe0ff */
[----:B------:R-:W-:Y:S01]  /*0350*/  FADD R10, R0, -1 ;  /* 0xbf800000000a7421 */ /* 0x000fe20000000000 */
[----:B------:R-:W-:Y:S02]  /*0360*/  I2FP.F32.S32 R0, R17 ;  /* 0x0000001100007245 */ /* 0x000fe40000201400 */
[----:B------:R-:W-:Y:S01]  /*0370*/  MOV R17, 0x7f800000 ;  /* 0x7f80000000117802 */ /* 0x000fe20000000f00 */
[----:B------:R-:W-:Y:S02]  /*0380*/  FFMA R19, R10, -R19, 0.14084610342979431152 ;  /* 0x3e1039f60a137423 */ /* 0x000fe40000000813 */
[----:B------:R-:W-:Y:S02]  /*0390*/  FFMA R0, R0, 1.1920928955078125e-07, RZ ;  /* 0x3400000000007823 */ /* 0x000fe400000000ff */
[----:B------:R-:W-:-:S04]  /*03a0*/  FFMA R19, R10, R19, -0.12148627638816833496 ;  /* 0xbdf8cdcc0a137423 */ /* 0x000fc80000000013 */
[----:B------:R-:W-:-:S04]  /*03b0*/  FFMA R19, R10, R19, 0.13980610668659210205 ;  /* 0x3e0f29550a137423 */ /* 0x000fc80000000013 */
[----:B------:R-:W-:-:S04]  /*03c0*/  FFMA R19, R10, R19, -0.16684235632419586182 ;  /* 0xbe2ad8b90a137423 */ /* 0x000fc80000000013 */
[----:B------:R-:W-:-:S04]  /*03d0*/  FFMA R19, R10, R19, 0.20012299716472625732 ;  /* 0x3e4ced0b0a137423 */ /* 0x000fc80000000013 */
[----:B------:R-:W-:-:S04]  /*03e0*/  FFMA R19, R10, R19, -0.24999669194221496582 ;  /* 0xbe7fff220a137423 */ /* 0x000fc80000000013 */
[----:B------:R-:W-:-:S04]  /*03f0*/  FFMA R19, R10, R19, 0.33333182334899902344 ;  /* 0x3eaaaa780a137423 */ /* 0x000fc80000000013 */
[----:B------:R-:W-:-:S04]  /*0400*/  FFMA R19, R10, R19, -0.5 ;  /* 0xbf0000000a137423 */ /* 0x000fc80000000013 */
[----:B------:R-:W-:-:S04]  /*0410*/  FMUL R19, R10, R19 ;  /* 0x000000130a137220 */ /* 0x000fc80000400000 */
[----:B------:R-:W-:-:S04]  /*0420*/  FFMA R19, R10, R19, R10 ;  /* 0x000000130a137223 */ /* 0x000fc8000000000a */
[----:B------:R-:W-:Y:S01]  /*0430*/  FFMA R0, R0, 0.69314718246459960938, R19 ;  /* 0x3f31721800007823 */ /* 0x000fe20000000013 */
[----:B------:R-:W-:-:S04]  /*0440*/  @P3 FFMA R0, R8, R17, +INF ;  /* 0x7f80000008003423 */ /* 0x000fc80000000011 */
[----:B------:R-:W-:-:S07]  /*0450*/  FFMA R2, -R15, R0, R2 ;  /* 0x000000000f027223 */ /* 0x000fce0000000102 */
.L_x_3:
[----:B------:R-:W-:Y:S05]  /*0460*/  BSYNC.RECONVERGENT B0 ;  /* 0x0000000000007941 */ /* 0x000fea0003800200 */
.L_x_2:
[----:B------:R-:W-:Y:S04]  /*0470*/  BSSY.RECONVERGENT B0, `(.L_x_4) ;  /* 0x000001a000007945 */ /* 0x000fe80003800200 */
[----:B------:R-:W-:Y:S05]  /*0480*/  @!P2 BRA `(.L_x_5) ;  /* 0x000000000060a947 */ /* 0x000fea0003800000 */
        /* <DEDUP_REMOVED lines=24> */
.L_x_5:
[----:B------:R-:W-:Y:S05]  /*0610*/  BSYNC.RECONVERGENT B0 ;  /* 0x0000000000007941 */ /* 0x000fea0003800200 */
.L_x_4:
        /* <DEDUP_REMOVED lines=26> */
.L_x_7:
[----:B------:R-:W-:Y:S05]  /*07c0*/  BSYNC.RECONVERGENT B0 ;  /* 0x0000000000007941 */ /* 0x000fea0003800200 */
.L_x_6:
[----:B------:R-:W-:Y:S04]  /*07d0*/  BSSY.RECONVERGENT B0, `(.L_x_8) ;  /* 0x000001a000007945 */ /* 0x000fe80003800200 */
[----:B------:R-:W-:Y:S05]  /*07e0*/  @!P1 BRA `(.L_x_9) ;  /* 0x0000000000609947 */ /* 0x000fea0003800000 */
[----:B------:R0:W2:Y:S01]  /*07f0*/  LDG.E R6, desc[UR14][R6.64+0x4] ;  /* 0x0000040e06067981 */ /* 0x0000a2000c1e1900 */
[----:B------:R-:W-:Y:S01]  /*0800*/  HFMA2 R11, -RZ, RZ, 1.5048828125, 33.21875 ;  /* 0x3e055027ff0b7431 */ /* 0x000fe200000001ff */
[----:B0-----:R-:W-:Y:S02]  /*0810*/  MOV R7, 0x7f800000 ;  /* 0x7f80000000077802 */ /* 0x001fe40000000f00 */
[----:B--2---:R-:W-:-:S04]  /*0820*/  FMNMX R8, R6, 1.0000000116860974231e-07, !PT ;  /* 0x33d6bf9506087809 */ /* 0x004fc80007800000 */
[C---:B------:R-:W-:Y:S02]  /*0830*/  IADD3 R0, PT, PT, R8.reuse, -0x3f2aaaab, RZ ;  /* 0xc0d5555508007810 */ /* 0x040fe40007ffe0ff */
[----:B------:R-:W-:Y:S02]  /*0840*/  ISETP.GT.U32.AND P0, PT, R8, 0x7f7fffff, PT ;  /* 0x7f7fffff0800780c */ /* 0x000fe40003f04070 */
[----:B------:R-:W-:-:S04]  /*0850*/  LOP3.LUT R9, R0, 0xff800000, RZ, 0xc0, !PT ;  /* 0xff80000000097812 */ /* 0x000fc800078ec0ff */
[----:B------:R-:W-:-:S05]  /*0860*/  IADD3 R0, PT, PT, R8, -R9, RZ ;  /* 0x8000000908007210 */ /* 0x000fca0007ffe0ff */
[----:B------:R-:W-:Y:S01]  /*0870*/  FADD R10, R0, -1 ;  /* 0xbf800000000a7421 */ /* 0x000fe20000000000 */
[----:B------:R-:W-:-:S03]  /*0880*/  I2FP.F32.S32 R0, R9 ;  /* 0x0000000900007245 */ /* 0x000fc60000201400 */
        /* <DEDUP_REMOVED lines=14> */
.L_x_9:
[----:B------:R-:W-:Y:S05]  /*0970*/  BSYNC.RECONVERGENT B0 ;  /* 0x0000000000007941 */ /* 0x000fea0003800200 */
.L_x_8:
[----:B------:R-:W-:Y:S01]  /*0980*/  IADD3 R5, PT, PT, R5, 0x4, RZ ;  /* 0x0000000405057810 */ /* 0x000fe20007ffe0ff */
[----:B------:R-:W-:Y:S06]  /*0990*/  BRA.U UP0, `(.L_x_10) ;  /* 0xfffffff900087547 */ /* 0x000fec000b83ffff */
.L_x_1:
[----:B------:R-:W-:-:S09]  /*09a0*/  UISETP.NE.AND UP0, UPT, UR12, URZ, UPT ;  /* 0x000000ff0c00728c */ /* 0x000fd2000bf05270 */
[----:B------:R-:W-:Y:S05]  /*09b0*/  BRA.U !UP0, `(.L_x_0) ;  /* 0x0000000508a07547 */ /* 0x000fea000b800000 */
[----:B------:R-:W-:-:S09]  /*09c0*/  UISETP.NE.AND UP0, UPT, UR12, 0x1, UPT ;  /* 0x000000010c00788c */ /* 0x000fd2000bf05270 */
[----:B------:R-:W-:Y:S05]  /*09d0*/  BRA.U !UP0, `(.L_x_11) ;  /* 0x0000000508007547 */ /* 0x000fea000b800000 */
[----:B------:R-:W0:Y:S01]  /*09e0*/  LDC.64 R6, c[0x0][0x388] ;  /* 0x0000e200ff067b82 */ /* 0x000e220000000a00 */
[----:B------:R-:W-:-:S05]  /*09f0*/  IADD3 R13, PT, PT, R4, UR4, RZ ;  /* 0x00000004040d7c10 */ /* 0x000fca000fffe0ff */
[C---:B0-----:R-:W-:Y:S02]  /*0a00*/  IMAD.WIDE R10, R13.reuse, 0x4, R6 ;  /* 0x000000040d0a7825 */ /* 0x041fe400078e0206 */
[----:B------:R-:W0:Y:S03]  /*0a10*/  LDC.64 R6, c[0x0][0x380] ;  /* 0x0000e000ff067b82 */ /* 0x000e260000000a00 */
[----:B------:R-:W2:Y:S04]  /*0a20*/  LDG.E R5, desc[UR14][R10.64] ;  /* 0x0000000e0a057981 */ /* 0x000ea8000c1e1900 */
[----:B------:R-:W3:Y:S01]  /*0a30*/  LDG.E R9, desc[UR14][R10.64+0x4] ;  /* 0x0000040e0a097981 */ /* 0x000ee2000c1e1900 */
[----:B------:R-:W-:Y:S01]  /*0a40*/  UIADD3 UR4, UPT, UPT, UR4, 0x2, URZ ;  /* 0x0000000204047890 */ /* 0x000fe2000fffe0ff */
[----:B------:R-:W-:Y:S01]  /*0a50*/  BSSY.RECONVERGENT B0, `(.L_x_12) ;  /* 0x000001d000007945 */ /* 0x000fe20003800200 */
[----:B0-----:R-:W-:Y:S01]  /*0a60*/  IMAD.WIDE R6, R13, 0x4, R6 ;  /* 0x000000040d067825 */ /* 0x001fe200078e0206 */
[----:B--2---:R-:W-:-:S02]  /*0a70*/  FSETP.GT.AND P0, PT, R5, RZ, PT ;  /* 0x000000ff0500720b */ /* 0x004fc40003f04000 */
[----:B---3--:R-:W-:-:S11]  /*0a80*/  FSETP.GT.AND P1, PT, R9, RZ, PT ;  /* 0x000000ff0900720b */ /* 0x008fd60003f24000 */
        /* <DEDUP_REMOVED lines=25> */
.L_x_13:
[----:B------:R-:W-:Y:S05]  /*0c20*/  BSYNC.RECONVERGENT B0 ;  /* 0x0000000000007941 */ /* 0x000fea0003800200 */
.L_x_12:
[----:B------:R-:W-:Y:S04]  /*0c30*/  BSSY.RECONVERGENT B0, `(.L_x_11) ;  /* 0x000001a000007945 */ /* 0x000fe80003800200 */
[----:B------:R-:W-:Y:S05]  /*0c40*/  @!P1 BRA `(.L_x_14) ;  /* 0x0000000000609947 */ /* 0x000fea0003800000 */
[----:B------:R-:W2:Y:S01]  /*0c50*/  LDG.E R6, desc[UR14][R6.64+0x4] ;  /* 0x0000040e06067981 */ /* 0x000ea2000c1e1900 */
[----:B------:R-:W-:Y:S01]  /*0c60*/  HFMA2 R11, -RZ, RZ, 1.5048828125, 33.21875 ;  /* 0x3e055027ff0b7431 */ /* 0x000fe200000001ff */
[----:B--2---:R-:W-:Y:S02]  /*0c70*/  FMNMX R5, R6, 1.0000000116860974231e-07, !PT ;  /* 0x33d6bf9506057809 */ /* 0x004fe40007800000 */
[----:B------:R-:W-:Y:S02]  /*0c80*/  MOV R6, 0x7f800000 ;  /* 0x7f80000000067802 */ /* 0x000fe40000000f00 */
[C---:B------:R-:W-:Y:S02]  /*0c90*/  IADD3 R0, PT, PT, R5.reuse, -0x3f2aaaab, RZ ;  /* 0xc0d5555505007810 */ /* 0x040fe40007ffe0ff */
[----:B------:R-:W-:Y:S02]  /*0ca0*/  ISETP.GT.U32.AND P0, PT, R5, 0x7f7fffff, PT ;  /* 0x7f7fffff0500780c */ /* 0x000fe40003f04070 */
[----:B------:R-:W-:-:S04]  /*0cb0*/  LOP3.LUT R0, R0, 0xff800000, RZ, 0xc0, !PT ;  /* 0xff80000000007812 */ /* 0x000fc800078ec0ff */
[-C--:B------:R-:W-:Y:S02]  /*0cc0*/  IADD3 R8, PT, PT, R5, -R0.reuse, RZ ;  /* 0x8000000005087210 */ /* 0x080fe40007ffe0ff */
[----:B------:R-:W-:-:S03]  /*0cd0*/  I2FP.F32.S32 R0, R0 ;  /* 0x0000000000007245 */ /* 0x000fc60000201400 */
[----:B------:R-:W-:Y:S02]  /*0ce0*/  FADD R8, R8, -1 ;  /* 0xbf80000008087421 */ /* 0x000fe40000000000 */
[----:B------:R-:W-:Y:S02]  /*0cf0*/  FFMA R0, R0, 1.1920928955078125e-07, RZ ;  /* 0x3400000000007823 */ /* 0x000fe400000000ff */
[----:B------:R-:W-:-:S04]  /*0d00*/  FFMA R11, R8, -R11, 0.14084610342979431152 ;  /* 0x3e1039f6080b7423 */ /* 0x000fc8000000080b */
        /* <DEDUP_REMOVED lines=12> */
.L_x_14:
[----:B------:R-:W-:Y:S05]  /*0dd0*/  BSYNC.RECONVERGENT B0 ;  /* 0x0000000000007941 */ /* 0x000fea0003800200 */
.L_x_11:
[----:B------:R-:W0:Y:S02]  /*0de0*/  LDCU UR5, c[0x0][0x39c] ;  /* 0x00007380ff0577ac */ /* 0x000e240008000800 */
[----:B0-----:R-:W-:-:S04]  /*0df0*/  ULOP3.LUT UR5, UR5, 0x1, URZ, 0xc0, !UPT ;  /* 0x0000000105057892 */ /* 0x001fc8000f8ec0ff */
[----:B------:R-:W-:-:S09]  /*0e00*/  UISETP.NE.U32.AND UP0, UPT, UR5, 0x1, UPT ;  /* 0x000000010500788c */ /* 0x000fd2000bf05070 */
[----:B------:R-:W-:Y:S05]  /*0e10*/  BRA.U UP0, `(.L_x_0) ;  /* 0x0000000100887547 */ /* 0x000fea000b800000 */
[----:B------:R-:W0:Y:S01]  /*0e20*/  LDC.64 R6, c[0x0][0x388] ;  /* 0x0000e200ff067b82 */ /* 0x000e220000000a00 */
[----:B------:R-:W-:-:S05]  /*0e30*/  IADD3 R9, PT, PT, R4, UR4, RZ ;  /* 0x0000000404097c10 */ /* 0x000fca000fffe0ff */
[----:B0-----:R-:W-:-:S05]  /*0e40*/  IMAD.WIDE R4, R9, 0x4, R6 ;  /* 0x0000000409047825 */ /* 0x001fca00078e0206 */
[----:B------:R-:W2:Y:S01]  /*0e50*/  LDG.E R11, desc[UR14][R4.64] ;  /* 0x0000000e040b7981 */ /* 0x000ea2000c1e1900 */
[----:B------:R-:W-:Y:S01]  /*0e60*/  BSSY.RECONVERGENT B0, `(.L_x_0) ;  /* 0x000001d000007945 */ /* 0x000fe20003800200 */
[----:B--2---:R-:W-:-:S13]  /*0e70*/  FSETP.GT.AND P0, PT, R11, RZ, PT ;  /* 0x000000ff0b00720b */ /* 0x004fda0003f04000 */
[----:B------:R-:W-:Y:S05]  /*0e80*/  @!P0 BRA `(.L_x_15) ;  /* 0x0000000000688947 */ /* 0x000fea0003800000 */
[----:B------:R-:W0:Y:S02]  /*0e90*/  LDC.64 R4, c[0x0][0x380] ;  /* 0x0000e000ff047b82 */ /* 0x000e240000000a00 */
[----:B0-----:R-:W-:-:S06]  /*0ea0*/  IMAD.WIDE R4, R9, 0x4, R4 ;  /* 0x0000000409047825 */ /* 0x001fcc00078e0204 */
        /* <DEDUP_REMOVED lines=24> */
.L_x_15:
[----:B------:R-:W-:Y:S05]  /*1030*/  BSYNC.RECONVERGENT B0 ;  /* 0x0000000000007941 */ /* 0x000fea0003800200 */
.L_x_0:
[----:B------:R-:W0:Y:S02]  /*1040*/  LDC.64 R4, c[0x0][0x390] ;  /* 0x0000e400ff047b82 */ /* 0x000e240000000a00 */
[----:B0-----:R-:W-:-:S05]  /*1050*/  IMAD.WIDE R4, R3, 0x4, R4 ;  /* 0x0000000403047825 */ /* 0x001fca00078e0204 */
[----:B------:R-:W-:Y:S01]  /*1060*/  STG.E desc[UR14][R4.64], R2 ;  /* 0x0000000204007986 */ /* 0x000fe2000c10190e */
[----:B------:R-:W-:Y:S05]  /*1070*/  EXIT ;  /* 0x000000000000794d */ /* 0x000fea0003800000 */
.L_x_16:
[----:B------:R-:W-:-:S00]  /*1080*/  BRA `(.L_x_16) ;  /* 0xfffffffc00fc7947 */ /* 0x000fc0000383ffff */
[----:B------:R-:W-:-:S00]  /*1090*/  NOP ;  /* 0x0000000000007918 */ /* 0x000fc00000000000 */
        /* <DEDUP_REMOVED lines=14> */
.L_x_17:


//--------------------- .nv.shared.reserved.0     --------------------------
	.section	.nv.shared.reserved.0,"aw",@nobits
	.weak		__nv_reservedSMEM_offset_0_alias
	.size		__nv_reservedSMEM_offset_0_alias, 0, 64
	.other		__nv_reservedSMEM_offset_0_alias,@"STO_CUDA_RESERVED_SHARED STV_DEFAULT"
__nv_reservedSMEM_offset_0_alias:
	.zero		0
	.zero		64


//--------------------- .nv.constant0._Z18cross_entropy_lossPfS_S_ii --------------------------
	.section	.nv.constant0._Z18cross_entropy_lossPfS_S_ii,"a",@progbits
	.sectionflags	@""
	.align	4
.nv.constant0._Z18cross_entropy_lossPfS_S_ii:
	.zero		928


//--------------------- SYMBOLS --------------------------

	.type		.nv.reservedSmem.offset0,@object
	.size		.nv.reservedSmem.offset0,0x4
